	.headerflags	@"EF_CUDA_TEXMODE_UNIFIED EF_CUDA_64BIT_ADDRESS EF_CUDA_ACCELERATORS EF_CUDA_SM90 EF_CUDA_VIRTUAL_SM(EF_CUDA_SM90)"
	.elftype	@"ET_EXEC"


//--------------------- .nv.info                  --------------------------
	.section	.nv.info,"",@"SHT_CUDA_INFO"
	.align	4


	//----- nvinfo : EIATTR_REGCOUNT
	.align		4
        /*0000*/ 	.byte	0x04, 0x2f
        /*0002*/ 	.short	(.L_3 - .L_2)
	.align		4
.L_2:
        /*0004*/ 	.word	index@(triton_poi_fused__native_batch_norm_legit_no_training__unsafe_index_add_mul_relu_sub_38)
        /*0008*/ 	.word	0x00000028


	//----- nvinfo : EIATTR_MIN_STACK_SIZE
	.align		4
.L_3:
        /*000c*/ 	.byte	0x04, 0x12
        /*000e*/ 	.short	(.L_5 - .L_4)
	.align		4
.L_4:
        /*0010*/ 	.word	index@(triton_poi_fused__native_batch_norm_legit_no_training__unsafe_index_add_mul_relu_sub_38)
        /*0014*/ 	.word	0x00000000


	//----- nvinfo : EIATTR_FRAME_SIZE
	.align		4
.L_5:
        /*0018*/ 	.byte	0x04, 0x11
        /*001a*/ 	.short	(.L_7 - .L_6)
	.align		4
.L_6:
        /*001c*/ 	.word	index@(triton_poi_fused__native_batch_norm_legit_no_training__unsafe_index_add_mul_relu_sub_38)
        /*0020*/ 	.word	0x00000000


	//----- nvinfo : EIATTR_MIN_STACK_SIZE
	.align		4
.L_7:
        /*0024*/ 	.byte	0x04, 0x12
        /*0026*/ 	.short	(.L_9 - .L_8)
	.align		4
.L_8:
        /*0028*/ 	.word	index@(triton_poi_fused__native_batch_norm_legit_no_training__unsafe_index_add_mul_relu_sub_38)
        /*002c*/ 	.word	0x00000000
.L_9:


//--------------------- .nv.info.triton_poi_fused__native_batch_norm_legit_no_training__unsafe_index_add_mul_relu_sub_38 --------------------------
	.section	.nv.info.triton_poi_fused__native_batch_norm_legit_no_training__unsafe_index_add_mul_relu_sub_38,"",@"SHT_CUDA_INFO"
	.sectionflags	@""
	.align	4


	//----- nvinfo : EIATTR_CUDA_API_VERSION
	.align		4
        /*0000*/ 	.byte	0x04, 0x37
        /*0002*/ 	.short	(.L_11 - .L_10)
.L_10:
        /*0004*/ 	.word	0x0000007c


	//----- nvinfo : EIATTR_KPARAM_INFO
	.align		4
.L_11:
        /*0008*/ 	.byte	0x04, 0x17
        /*000a*/ 	.short	(.L_13 - .L_12)
.L_12:
        /*000c*/ 	.word	0x00000000
        /*0010*/ 	.short	0x0015
        /*0012*/ 	.short	0x00a8
        /*0014*/ 	.byte	0x00, 0xf0, 0x11, 0x00


	//----- nvinfo : EIATTR_KPARAM_INFO
	.align		4
.L_13:
        /*0018*/ 	.byte	0x04, 0x17
        /*001a*/ 	.short	(.L_15 - .L_14)
.L_14:
        /*001c*/ 	.word	0x00000000
        /*0020*/ 	.short	0x0014
        /*0022*/ 	.short	0x00a0
        /*0024*/ 	.byte	0x00, 0xf4, 0x21, 0x00


	//----- nvinfo : EIATTR_KPARAM_INFO
	.align		4
.L_15:
        /*0028*/ 	.byte	0x04, 0x17
        /*002a*/ 	.short	(.L_17 - .L_16)
.L_16:
        /*002c*/ 	.word	0x00000000
        /*0030*/ 	.short	0x0013
        /*0032*/ 	.short	0x0098
        /*0034*/ 	.byte	0x00, 0xf4, 0x21, 0x00


	//----- nvinfo : EIATTR_KPARAM_INFO
	.align		4
.L_17:
        /*0038*/ 	.byte	0x04, 0x17
        /*003a*/ 	.short	(.L_19 - .L_18)
.L_18:
        /*003c*/ 	.word	0x00000000
        /*0040*/ 	.short	0x0012
        /*0042*/ 	.short	0x0090
        /*0044*/ 	.byte	0x00, 0xf4, 0x21, 0x00


	//----- nvinfo : EIATTR_KPARAM_INFO
	.align		4
.L_19:
        /*0048*/ 	.byte	0x04, 0x17
        /*004a*/ 	.short	(.L_21 - .L_20)
.L_20:
        /*004c*/ 	.word	0x00000000
        /*0050*/ 	.short	0x0011
        /*0052*/ 	.short	0x0088
        /*0054*/ 	.byte	0x00, 0xf4, 0x21, 0x00


	//----- nvinfo : EIATTR_KPARAM_INFO
	.align		4
.L_21:
        /*0058*/ 	.byte	0x04, 0x17
        /*005a*/ 	.short	(.L_23 - .L_22)
.L_22:
        /*005c*/ 	.word	0x00000000
        /*0060*/ 	.short	0x0010
        /*0062*/ 	.short	0x0080
        /*0064*/ 	.byte	0x00, 0xf4, 0x21, 0x00


	//----- nvinfo : EIATTR_KPARAM_INFO
	.align		4
.L_23:
        /*0068*/ 	.byte	0x04, 0x17
        /*006a*/ 	.short	(.L_25 - .L_24)
.L_24:
        /*006c*/ 	.word	0x00000000
        /*0070*/ 	.short	0x000f
        /*0072*/ 	.short	0x0078
        /*0074*/ 	.byte	0x00, 0xf4, 0x21, 0x00


	//----- nvinfo : EIATTR_KPARAM_INFO
	.align		4
.L_25:
        /*0078*/ 	.byte	0x04, 0x17
        /*007a*/ 	.short	(.L_27 - .L_26)
.L_26:
        /*007c*/ 	.word	0x00000000
        /*0080*/ 	.short	0x000e
        /*0082*/ 	.short	0x0070
        /*0084*/ 	.byte	0x00, 0xf4, 0x21, 0x00


	//----- nvinfo : EIATTR_KPARAM_INFO
	.align		4
.L_27:
        /*0088*/ 	.byte	0x04, 0x17
        /*008a*/ 	.short	(.L_29 - .L_28)
.L_28:
        /*008c*/ 	.word	0x00000000
        /*0090*/ 	.short	0x000d
        /*0092*/ 	.short	0x0068
        /*0094*/ 	.byte	0x00, 0xf4, 0x21, 0x00


	//----- nvinfo : EIATTR_KPARAM_INFO
	.align		4
.L_29:
        /*0098*/ 	.byte	0x04, 0x17
        /*009a*/ 	.short	(.L_31 - .L_30)
.L_30:
        /*009c*/ 	.word	0x00000000
        /*00a0*/ 	.short	0x000c
        /*00a2*/ 	.short	0x0060
        /*00a4*/ 	.byte	0x00, 0xf4, 0x21, 0x00


	//----- nvinfo : EIATTR_KPARAM_INFO
	.align		4
.L_31:
        /*00a8*/ 	.byte	0x04, 0x17
        /*00aa*/ 	.short	(.L_33 - .L_32)
.L_32:
        /*00ac*/ 	.word	0x00000000
        /*00b0*/ 	.short	0x000b
        /*00b2*/ 	.short	0x0058
        /*00b4*/ 	.byte	0x00, 0xf4, 0x21, 0x00


	//----- nvinfo : EIATTR_KPARAM_INFO
	.align		4
.L_33:
        /*00b8*/ 	.byte	0x04, 0x17
        /*00ba*/ 	.short	(.L_35 - .L_34)
.L_34:
        /*00bc*/ 	.word	0x00000000
        /*00c0*/ 	.short	0x000a
        /*00c2*/ 	.short	0x0050
        /*00c4*/ 	.byte	0x00, 0xf4, 0x21, 0x00


	//----- nvinfo : EIATTR_KPARAM_INFO
	.align		4
.L_35:
        /*00c8*/ 	.byte	0x04, 0x17
        /*00ca*/ 	.short	(.L_37 - .L_36)
.L_36:
        /*00cc*/ 	.word	0x00000000
        /*00d0*/ 	.short	0x0009
        /*00d2*/ 	.short	0x0048
        /*00d4*/ 	.byte	0x00, 0xf4, 0x21, 0x00


	//----- nvinfo : EIATTR_KPARAM_INFO
	.align		4
.L_37:
        /*00d8*/ 	.byte	0x04, 0x17
        /*00da*/ 	.short	(.L_39 - .L_38)
.L_38:
        /*00dc*/ 	.word	0x00000000
        /*00e0*/ 	.short	0x0008
        /*00e2*/ 	.short	0x0040
        /*00e4*/ 	.byte	0x00, 0xf4, 0x21, 0x00


	//----- nvinfo : EIATTR_KPARAM_INFO
	.align		4
.L_39:
        /*00e8*/ 	.byte	0x04, 0x17
        /*00ea*/ 	.short	(.L_41 - .L_40)
.L_40:
        /*00ec*/ 	.word	0x00000000
        /*00f0*/ 	.short	0x0007
        /*00f2*/ 	.short	0x0038
        /*00f4*/ 	.byte	0x00, 0xf4, 0x21, 0x00


	//----- nvinfo : EIATTR_KPARAM_INFO
	.align		4
.L_41:
        /*00f8*/ 	.byte	0x04, 0x17
        /*00fa*/ 	.short	(.L_43 - .L_42)
.L_42:
        /*00fc*/ 	.word	0x00000000
        /*0100*/ 	.short	0x0006
        /*0102*/ 	.short	0x0030
        /*0104*/ 	.byte	0x00, 0xf4, 0x21, 0x00


	//----- nvinfo : EIATTR_KPARAM_INFO
	.align		4
.L_43:
        /*0108*/ 	.byte	0x04, 0x17
        /*010a*/ 	.short	(.L_45 - .L_44)
.L_44:
        /*010c*/ 	.word	0x00000000
        /*0110*/ 	.short	0x0005
        /*0112*/ 	.short	0x0028
        /*0114*/ 	.byte	0x00, 0xf4, 0x21, 0x00


	//----- nvinfo : EIATTR_KPARAM_INFO
	.align		4
.L_45:
        /*0118*/ 	.byte	0x04, 0x17
        /*011a*/ 	.short	(.L_47 - .L_46)
.L_46:
        /*011c*/ 	.word	0x00000000
        /*0120*/ 	.short	0x0004
        /*0122*/ 	.short	0x0020
        /*0124*/ 	.byte	0x00, 0xf4, 0x21, 0x00


	//----- nvinfo : EIATTR_KPARAM_INFO
	.align		4
.L_47:
        /*0128*/ 	.byte	0x04, 0x17
        /*012a*/ 	.short	(.L_49 - .L_48)
.L_48:
        /*012c*/ 	.word	0x00000000
        /*0130*/ 	.short	0x0003
        /*0132*/ 	.short	0x0018
        /*0134*/ 	.byte	0x00, 0xf4, 0x21, 0x00


	//----- nvinfo : EIATTR_KPARAM_INFO
	.align		4
.L_49:
        /*0138*/ 	.byte	0x04, 0x17
        /*013a*/ 	.short	(.L_51 - .L_50)
.L_50:
        /*013c*/ 	.word	0x00000000
        /*0140*/ 	.short	0x0002
        /*0142*/ 	.short	0x0010
        /*0144*/ 	.byte	0x00, 0xf4, 0x21, 0x00


	//----- nvinfo : EIATTR_KPARAM_INFO
	.align		4
.L_51:
        /*0148*/ 	.byte	0x04, 0x17
        /*014a*/ 	.short	(.L_53 - .L_52)
.L_52:
        /*014c*/ 	.word	0x00000000
        /*0150*/ 	.short	0x0001
        /*0152*/ 	.short	0x0008
        /*0154*/ 	.byte	0x00, 0xf4, 0x21, 0x00


	//----- nvinfo : EIATTR_KPARAM_INFO
	.align		4
.L_53:
        /*0158*/ 	.byte	0x04, 0x17
        /*015a*/ 	.short	(.L_55 - .L_54)
.L_54:
        /*015c*/ 	.word	0x00000000
        /*0160*/ 	.short	0x0000
        /*0162*/ 	.short	0x0000
        /*0164*/ 	.byte	0x00, 0xf4, 0x21, 0x00


	//----- nvinfo : EIATTR_SPARSE_MMA_MASK
	.align		4
.L_55:
        /*0168*/ 	.byte	0x03, 0x50
        /*016a*/ 	.short	0x0000


	//----- nvinfo : EIATTR_MAXREG_COUNT
	.align		4
        /*016c*/ 	.byte	0x03, 0x1b
        /*016e*/ 	.short	0x00ff


	//----- nvinfo : EIATTR_EXIT_INSTR_OFFSETS
	.align		4
        /*0170*/ 	.byte	0x04, 0x1c
        /*0172*/ 	.short	(.L_57 - .L_56)


	//   ....[0]....
.L_56:
        /*0174*/ 	.word	0x00000d60


	//   ....[1]....
        /*0178*/ 	.word	0x00000d80


	//----- nvinfo : EIATTR_REQNTID
	.align		4
.L_57:
        /*017c*/ 	.byte	0x04, 0x10
        /*017e*/ 	.short	(.L_59 - .L_58)
.L_58:
        /*0180*/ 	.word	0x00000080
        /*0184*/ 	.word	0x00000001
        /*0188*/ 	.word	0x00000001


	//----- nvinfo : EIATTR_CBANK_PARAM_SIZE
	.align		4
.L_59:
        /*018c*/ 	.byte	0x03, 0x19
        /*018e*/ 	.short	0x00ac


	//----- nvinfo : EIATTR_PARAM_CBANK
	.align		4
        /*0190*/ 	.byte	0x04, 0x0a
        /*0192*/ 	.short	(.L_61 - .L_60)
	.align		4
.L_60:
        /*0194*/ 	.word	index@(.nv.constant0.triton_poi_fused__native_batch_norm_legit_no_training__unsafe_index_add_mul_relu_sub_38)
        /*0198*/ 	.short	0x0210
        /*019a*/ 	.short	0x00ac


	//----- nvinfo : EIATTR_SW_WAR
	.align		4
.L_61:
        /*019c*/ 	.byte	0x04, 0x36
        /*019e*/ 	.short	(.L_63 - .L_62)
.L_62:
        /*01a0*/ 	.word	0x00000008
.L_63:


//--------------------- .nv.callgraph             --------------------------
	.section	.nv.callgraph,"",@"SHT_CUDA_CALLGRAPH"
	.align	4
	.sectionentsize	8
	.align		4
        /*0000*/ 	.word	0x00000000
	.align		4
        /*0004*/ 	.word	0xffffffff
	.align		4
        /*0008*/ 	.word	0x00000000
	.align		4
        /*000c*/ 	.word	0xfffffffe
	.align		4
        /*0010*/ 	.word	0x00000000
	.align		4
        /*0014*/ 	.word	0xfffffffd
	.align		4
        /*0018*/ 	.word	0x00000000
	.align		4
        /*001c*/ 	.word	0xfffffffc


//--------------------- .nv.constant4             --------------------------
	.section	.nv.constant4,"a",@progbits
	.align	8
	.align		8
.nv.constant4:
        /*0000*/ 	.dword	_$_str
	.align		8
        /*0008*/ 	.dword	_$_str_$_2


//--------------------- .text.triton_poi_fused__native_batch_norm_legit_no_training__unsafe_index_add_mul_relu_sub_38 --------------------------
	.section	.text.triton_poi_fused__native_batch_norm_legit_no_training__unsafe_index_add_mul_relu_sub_38,"ax",@progbits
	.align	128
        .global         triton_poi_fused__native_batch_norm_legit_no_training__unsafe_index_add_mul_relu_sub_38
        .type           triton_poi_fused__native_batch_norm_legit_no_training__unsafe_index_add_mul_relu_sub_38,@function
        .size           triton_poi_fused__native_batch_norm_legit_no_training__unsafe_index_add_mul_relu_sub_38,(.L_x_1 - triton_poi_fused__native_batch_norm_legit_no_training__unsafe_index_add_mul_relu_sub_38)
        .other          triton_poi_fused__native_batch_norm_legit_no_training__unsafe_index_add_mul_relu_sub_38,@"STO_CUDA_ENTRY STV_DEFAULT"
triton_poi_fused__native_batch_norm_legit_no_training__unsafe_index_add_mul_relu_sub_38:
.text.triton_poi_fused__native_batch_norm_legit_no_training__unsafe_index_add_mul_relu_sub_38:
[----:B------:R-:W0:Y:S01]  /*0000*/  LDC R1, c[0x0][0x28] ;  /* 0x00000a00ff017b82 */ /* 0x000e220000000800 */
[----:B------:R-:W1:Y:S07]  /*0010*/  S2R R2, SR_TID.X ;  /* 0x0000000000027919 */ /* 0x000e6e0000002100 */
[----:B------:R-:W2:Y:S01]  /*0020*/  LDC.64 R8, c[0x0][0x218] ;  /* 0x00008600ff087b82 */ /* 0x000ea20000000a00 */
[----:B------:R-:W-:Y:S01]  /*0030*/  CS2R R28, SRZ ;  /* 0x00000000001c7805 */ /* 0x000fe2000001ff00 */
[----:B------:R-:W3:Y:S06]  /*0040*/  S2R R3, SR_CTAID.X ;  /* 0x0000000000037919 */ /* 0x000eec0000002500 */
[----:B------:R-:W4:Y:S01]  /*0050*/  LDC.64 R6, c[0x0][0x270] ;  /* 0x00009c00ff067b82 */ /* 0x000f220000000a00 */
[----:B------:R-:W-:Y:S01]  /*0060*/  CS2R R14, SRZ ;  /* 0x00000000000e7805 */ /* 0x000fe2000001ff00 */
[----:B------:R-:W-:Y:S01]  /*0070*/  ULDC.64 UR4, c[0x0][0x208] ;  /* 0x0000820000047ab9 */ /* 0x000fe20000000a00 */
[----:B------:R-:W-:-:S05]  /*0080*/  CS2R R26, SRZ ;  /* 0x00000000001a7805 */ /* 0x000fca000001ff00 */
[----:B------:R-:W5:Y:S01]  /*0090*/  LDC.64 R16, c[0x0][0x248] ;  /* 0x00009200ff107b82 */ /* 0x000f620000000a00 */
[----:B------:R-:W-:Y:S01]  /*00a0*/  IMAD.MOV.U32 R20, RZ, RZ, RZ ;  /* 0x000000ffff147224 */ /* 0x000fe200078e00ff */
[----:B------:R-:W-:Y:S01]  /*00b0*/  HFMA2.MMA R13, -RZ, RZ, 0, 0 ;  /* 0x00000000ff0d7435 */ /* 0x000fe200000001ff */
[----:B------:R-:W-:-:S05]  /*00c0*/  ULDC.64 UR6, c[0x0][0x228] ;  /* 0x00008a0000067ab9 */ /* 0x000fca0000000a00 */
[----:B------:R-:W5:Y:S01]  /*00d0*/  LDC.64 R36, c[0x0][0x260] ;  /* 0x00009800ff247b82 */ /* 0x000f620000000a00 */
[----:B-1----:R-:W-:-:S05]  /*00e0*/  LOP3.LUT R2, R2, 0x7f, RZ, 0xc0, !PT ;  /* 0x0000007f02027812 */ /* 0x002fca00078ec0ff */
[----:B---3--:R-:W-:-:S05]  /*00f0*/  IMAD R2, R3, 0x80, R2 ;  /* 0x0000008003027824 */ /* 0x008fca00078e0202 */
[----:B------:R-:W-:Y:S02]  /*0100*/  SHF.R.S32.HI R5, RZ, 0x1f, R2 ;  /* 0x0000001fff057819 */ /* 0x000fe40000011402 */
[----:B------:R-:W-:Y:S02]  /*0110*/  ISETP.GE.AND P0, PT, R2, 0x800, PT ;  /* 0x000008000200780c */ /* 0x000fe40003f06270 */
[----:B------:R-:W-:Y:S02]  /*0120*/  LEA.HI R0, R5, R2, RZ, 0x3 ;  /* 0x0000000205007211 */ /* 0x000fe400078f18ff */
[----:B------:R-:W1:Y:S02]  /*0130*/  LDC.64 R4, c[0x0][0x220] ;  /* 0x00008800ff047b82 */ /* 0x000e640000000a00 */
[----:B------:R-:W-:Y:S02]  /*0140*/  SHF.R.S32.HI R23, RZ, 0x3, R0 ;  /* 0x00000003ff177819 */ /* 0x000fe40000011400 */
[----:B------:R-:W-:-:S02]  /*0150*/  LOP3.LUT R11, R0, 0xfffffff8, RZ, 0xc0, !PT ;  /* 0xfffffff8000b7812 */ /* 0x000fc400078ec0ff */
[----:B------:R-:W-:-:S03]  /*0160*/  LEA.HI R10, R23, R23, RZ, 0x3 ;  /* 0x00000017170a7211 */ /* 0x000fc600078f18ff */
[----:B------:R-:W-:Y:S01]  /*0170*/  IMAD.IADD R0, R2, 0x1, -R11 ;  /* 0x0000000102007824 */ /* 0x000fe200078e0a0b */
[----:B------:R-:W-:-:S05]  /*0180*/  LOP3.LUT R10, R10, 0xfffffff8, RZ, 0xc0, !PT ;  /* 0xfffffff80a0a7812 */ /* 0x000fca00078ec0ff */
[----:B------:R-:W-:-:S04]  /*0190*/  IMAD.IADD R23, R23, 0x1, -R10 ;  /* 0x0000000117177824 */ /* 0x000fc800078e0a0a */
[----:B--2---:R-:W-:-:S04]  /*01a0*/  IMAD.WIDE R8, R23, 0x8, R8 ;  /* 0x0000000817087825 */ /* 0x004fc800078e0208 */
[----:B----4-:R-:W-:Y:S01]  /*01b0*/  IMAD.WIDE R18, R23, 0x8, R6 ;  /* 0x0000000817127825 */ /* 0x010fe200078e0206 */
[----:B------:R2:W3:Y:S01]  /*01c0*/  @!P0 LDG.E.EL.64 R28, desc[UR4][R8.64] ;  /* 0x00000004081c8981 */ /* 0x0004e2000c2e1b00 */
[----:B------:R-:W-:Y:S01]  /*01d0*/  SHF.R.S32.HI R3, RZ, 0x18, R3 ;  /* 0x00000018ff037819 */ /* 0x000fe20000011403 */
[----:B------:R-:W4:Y:S01]  /*01e0*/  LDC.64 R6, c[0x0][0x250] ;  /* 0x00009400ff067b82 */ /* 0x000f220000000a00 */
[----:B-1----:R-:W-:Y:S01]  /*01f0*/  IMAD.WIDE R10, R0, 0x8, R4 ;  /* 0x00000008000a7825 */ /* 0x002fe200078e0204 */
[----:B------:R-:W3:Y:S04]  /*0200*/  @!P0 LDG.E.EL.64 R14, desc[UR4][R18.64] ;  /* 0x00000004120e8981 */ /* 0x000ee8000c2e1b00 */
[----:B------:R1:W3:Y:S01]  /*0210*/  @!P0 LDG.E.EL.64 R26, desc[UR4][R10.64] ;  /* 0x000000040a1a8981 */ /* 0x0002e2000c2e1b00 */
[----:B------:R-:W-:Y:S01]  /*0220*/  SGXT R3, R3, 0x1 ;  /* 0x000000010303781a */ /* 0x000fe20000000200 */
[----:B------:R-:W4:Y:S01]  /*0230*/  LDC.64 R4, c[0x0][0x258] ;  /* 0x00009600ff047b82 */ /* 0x000f220000000a00 */
[----:B--2---:R-:W-:-:S02]  /*0240*/  CS2R R8, SRZ ;  /* 0x0000000000087805 */ /* 0x004fc4000001ff00 */
[----:B------:R-:W-:-:S04]  /*0250*/  LEA.HI R3, R3, R2, RZ, 0x6 ;  /* 0x0000000203037211 */ /* 0x000fc800078f30ff */
[----:B------:R-:W-:Y:S01]  /*0260*/  SHF.R.S32.HI R12, RZ, 0x6, R3 ;  /* 0x00000006ff0c7819 */ /* 0x000fe20000011403 */
[----:B01----:R-:W0:Y:S03]  /*0270*/  LDC.64 R10, c[0x0][0x238] ;  /* 0x00008e00ff0a7b82 */ /* 0x003e260000000a00 */
[----:B------:R-:W-:-:S04]  /*0280*/  LEA.HI R3, R12, R12, RZ, 0x3 ;  /* 0x0000000c0c037211 */ /* 0x000fc800078f18ff */
[----:B------:R-:W-:-:S05]  /*0290*/  LOP3.LUT R3, R3, 0xfffffff8, RZ, 0xc0, !PT ;  /* 0xfffffff803037812 */ /* 0x000fca00078ec0ff */
[----:B------:R-:W-:-:S04]  /*02a0*/  IMAD.IADD R3, R12, 0x1, -R3 ;  /* 0x000000010c037824 */ /* 0x000fc800078e0a03 */
[C---:B-----5:R-:W-:Y:S02]  /*02b0*/  IMAD.WIDE R30, R3.reuse, 0x4, R16 ;  /* 0x00000004031e7825 */ /* 0x060fe400078e0210 */
[----:B------:R-:W1:Y:S02]  /*02c0*/  LDC.64 R16, c[0x0][0x278] ;  /* 0x00009e00ff107b82 */ /* 0x000e640000000a00 */
[C---:B----4-:R-:W-:Y:S01]  /*02d0*/  IMAD.WIDE R32, R3.reuse, 0x4, R6 ;  /* 0x0000000403207825 */ /* 0x050fe200078e0206 */
[----:B------:R2:W4:Y:S01]  /*02e0*/  @!P0 LDG.E.EL R20, desc[UR4][R30.64] ;  /* 0x000000041e148981 */ /* 0x000522000c2e1900 */
[----:B------:R-:W-:Y:S02]  /*02f0*/  CS2R R18, SRZ ;  /* 0x0000000000127805 */ /* 0x000fe4000001ff00 */
[----:B------:R-:W-:Y:S01]  /*0300*/  IMAD.WIDE R34, R3, 0x4, R4 ;  /* 0x0000000403227825 */ /* 0x000fe200078e0204 */
[----:B------:R5:W4:Y:S01]  /*0310*/  @!P0 LDG.E.EL R9, desc[UR4][R32.64] ;  /* 0x0000000420098981 */ /* 0x000b22000c2e1900 */
[----:B------:R-:W5:Y:S02]  /*0320*/  LDC.64 R6, c[0x0][0x2a0] ;  /* 0x0000a800ff067b82 */ /* 0x000f640000000a00 */
[----:B0-----:R-:W-:Y:S01]  /*0330*/  IMAD.WIDE R24, R0, 0x4, R10 ;  /* 0x0000000400187825 */ /* 0x001fe200078e020a */
[----:B------:R-:W4:Y:S01]  /*0340*/  @!P0 LDG.E.EL R13, desc[UR4][R34.64] ;  /* 0x00000004220d8981 */ /* 0x000f22000c2e1900 */
[----:B------:R-:W-:-:S02]  /*0350*/  CS2R R4, SRZ ;  /* 0x0000000000047805 */ /* 0x000fc4000001ff00 */
[----:B------:R-:W-:Y:S01]  /*0360*/  IMAD.WIDE R36, R3, 0x4, R36 ;  /* 0x0000000403247825 */ /* 0x000fe200078e0224 */
[----:B------:R0:W4:Y:S01]  /*0370*/  @!P0 LDG.E.EL R19, desc[UR4][R24.64] ;  /* 0x0000000418138981 */ /* 0x000122000c2e1900 */
[----:B--2---:R-:W2:Y:S02]  /*0380*/  LDC.64 R30, c[0x0][0x2b0] ;  /* 0x0000ac00ff1e7b82 */ /* 0x004ea40000000a00 */
[----:B-----5:R-:W-:-:S06]  /*0390*/  IMAD.WIDE R32, R0, 0x4, R6 ;  /* 0x0000000400207825 */ /* 0x020fcc00078e0206 */
[----:B0-----:R-:W0:Y:S01]  /*03a0*/  LDC.64 R24, c[0x0][0x240] ;  /* 0x00009000ff187b82 */ /* 0x001e220000000a00 */
[----:B-1----:R-:W-:Y:S01]  /*03b0*/  IMAD.WIDE R34, R23, 0x4, R16 ;  /* 0x0000000417227825 */ /* 0x002fe200078e0210 */
[----:B------:R-:W-:-:S03]  /*03c0*/  CS2R R6, SRZ ;  /* 0x0000000000067805 */ /* 0x000fc6000001ff00 */
[----:B------:R-:W-:-:S03]  /*03d0*/  IMAD.SHL.U32 R22, R12, 0x10, RZ ;  /* 0x000000100c167824 */ /* 0x000fc600078e00ff */
[----:B------:R-:W1:Y:S01]  /*03e0*/  LDC.64 R16, c[0x0][0x268] ;  /* 0x00009a00ff107b82 */ /* 0x000e620000000a00 */
[----:B--2---:R-:W-:Y:S01]  /*03f0*/  IMAD.WIDE R30, R23, 0x4, R30 ;  /* 0x00000004171e7825 */ /* 0x004fe200078e021e */
[----:B---3--:R-:W-:-:S04]  /*0400*/  SHF.R.U32.HI R21, RZ, 0x1d, R29 ;  /* 0x0000001dff157819 */ /* 0x008fc8000001161d */
[----:B------:R2:W3:Y:S01]  /*0410*/  @!P0 LDG.E.EL R6, desc[UR4][R30.64] ;  /* 0x000000041e068981 */ /* 0x0004e2000c2e1900 */
[----:B------:R-:W-:Y:S01]  /*0420*/  SHF.R.U32.HI R3, RZ, 0x1d, R15 ;  /* 0x0000001dff037819 */ /* 0x000fe2000001160f */
[----:B0-----:R-:W-:Y:S01]  /*0430*/  IMAD.WIDE R24, R2, 0x4, R24 ;  /* 0x0000000402187825 */ /* 0x001fe200078e0218 */
[----:B------:R-:W-:Y:S02]  /*0440*/  LOP3.LUT R21, R21, 0x4, RZ, 0xc0, !PT ;  /* 0x0000000415157812 */ /* 0x000fe400078ec0ff */
[----:B------:R-:W-:Y:S02]  /*0450*/  CS2R R10, SRZ ;  /* 0x00000000000a7805 */ /* 0x000fe4000001ff00 */
[----:B------:R-:W-:Y:S01]  /*0460*/  LOP3.LUT R3, R3, 0x4, RZ, 0xc0, !PT ;  /* 0x0000000403037812 */ /* 0x000fe200078ec0ff */
[----:B------:R-:W5:Y:S01]  /*0470*/  @!P0 LDG.E.EL R4, desc[UR4][R36.64] ;  /* 0x0000000424048981 */ /* 0x000f62000c2e1900 */
[----:B--2---:R-:W-:Y:S02]  /*0480*/  LEA R31, P2, R26, UR6, 0x2 ;  /* 0x000000061a1f7c11 */ /* 0x004fe4000f8410ff */
[----:B------:R-:W-:Y:S01]  /*0490*/  SHF.R.U32.HI R30, RZ, 0x1b, R27 ;  /* 0x0000001bff1e7819 */ /* 0x000fe2000001161b */
[----:B-1----:R-:W-:Y:S01]  /*04a0*/  IMAD.WIDE R16, R2, 0x4, R16 ;  /* 0x0000000402107825 */ /* 0x002fe200078e0210 */
[----:B------:R-:W-:Y:S01]  /*04b0*/  IADD3 R21, P1, R28, R21, RZ ;  /* 0x000000151c157210 */ /* 0x000fe20007f3e0ff */
[----:B------:R0:W2:Y:S01]  /*04c0*/  @!P0 LDG.E R5, desc[UR4][R24.64] ;  /* 0x0000000418058981 */ /* 0x0000a2000c1e1900 */
[----:B------:R-:W-:-:S02]  /*04d0*/  LEA.HI.X R27, R26, UR7, R27, 0x2, P2 ;  /* 0x000000071a1b7c11 */ /* 0x000fc400090f141b */
[----:B------:R-:W-:Y:S01]  /*04e0*/  IADD3 R26, P2, R14, R3, RZ ;  /* 0x000000030e1a7210 */ /* 0x000fe20007f5e0ff */
[----:B------:R-:W-:Y:S01]  /*04f0*/  IMAD.X R28, RZ, RZ, R29, P1 ;  /* 0x000000ffff1c7224 */ /* 0x000fe200008e061d */
[----:B------:R-:W-:Y:S01]  /*0500*/  LOP3.LUT R30, R30, 0x10, RZ, 0xc0, !PT ;  /* 0x000000101e1e7812 */ /* 0x000fe200078ec0ff */
[----:B------:R1:W2:Y:S02]  /*0510*/  @!P0 LDG.E R7, desc[UR4][R16.64] ;  /* 0x0000000410078981 */ /* 0x0002a4000c1e1900 */
[----:B------:R-:W-:Y:S02]  /*0520*/  IMAD.X R3, RZ, RZ, R15, P2 ;  /* 0x000000ffff037224 */ /* 0x000fe400010e060f */
[----:B------:R-:W4:Y:S01]  /*0530*/  LDC.64 R14, c[0x0][0x230] ;  /* 0x00008c00ff0e7b82 */ /* 0x000f220000000a00 */
[----:B------:R-:W-:Y:S01]  /*0540*/  IADD3 R30, P1, R30, R31, RZ ;  /* 0x0000001f1e1e7210 */ /* 0x000fe20007f3e0ff */
[----:B------:R-:W2:Y:S01]  /*0550*/  @!P0 LDG.E.EL R11, desc[UR4][R32.64] ;  /* 0x00000004200b8981 */ /* 0x000ea2000c2e1900 */
[C---:B------:R-:W-:Y:S01]  /*0560*/  SHF.L.U64.HI R28, R21.reuse, 0x4, R28 ;  /* 0x00000004151c7819 */ /* 0x040fe2000001021c */
[----:B------:R-:W-:-:S02]  /*0570*/  IMAD.SHL.U32 R21, R21, 0x10, RZ ;  /* 0x0000001015157824 */ /* 0x000fc400078e00ff */
[----:B------:R-:W-:Y:S01]  /*0580*/  IMAD.X R27, RZ, RZ, R27, P1 ;  /* 0x000000ffff1b7224 */ /* 0x000fe200008e061b */
[----:B------:R-:W2:Y:S01]  /*0590*/  @!P0 LDG.E.EL R8, desc[UR4][R34.64] ;  /* 0x0000000422088981 */ /* 0x000ea2000c2e1900 */
[C---:B0-----:R-:W-:Y:S01]  /*05a0*/  IMAD.SHL.U32 R25, R26.reuse, 0x10, RZ ;  /* 0x000000101a197824 */ /* 0x041fe200078e00ff */
[----:B-1----:R-:W-:Y:S02]  /*05b0*/  IADD3 R16, P1, R21, R30, RZ ;  /* 0x0000001e15107210 */ /* 0x002fe40007f3e0ff */
[----:B------:R-:W-:Y:S02]  /*05c0*/  SHF.L.U64.HI R26, R26, 0x4, R3 ;  /* 0x000000041a1a7819 */ /* 0x000fe40000010203 */
[----:B------:R-:W-:Y:S02]  /*05d0*/  IADD3.X R17, R28, R27, RZ, P1, !PT ;  /* 0x0000001b1c117210 */ /* 0x000fe40000ffe4ff */
[----:B------:R-:W-:Y:S01]  /*05e0*/  IADD3 R30, P2, R25, R30, RZ ;  /* 0x0000001e191e7210 */ /* 0x000fe20007f5e0ff */
[----:B------:R-:W-:-:S04]  /*05f0*/  IMAD.WIDE R16, R22, 0x4, R16 ;  /* 0x0000000416107825 */ /* 0x000fc800078e0210 */
[----:B------:R-:W-:Y:S01]  /*0600*/  IMAD.X R31, R26, 0x1, R27, P2 ;  /* 0x000000011a1f7824 */ /* 0x000fe200010e061b */
[----:B------:R0:W2:Y:S02]  /*0610*/  @!P0 LDG.E.EL R18, desc[UR4][R16.64] ;  /* 0x0000000410128981 */ /* 0x0000a4000c2e1900 */
[----:B0-----:R-:W-:-:S04]  /*0620*/  IMAD.WIDE R16, R22, 0x4, R30 ;  /* 0x0000000416107825 */ /* 0x001fc800078e021e */
[----:B----4-:R-:W-:Y:S01]  /*0630*/  IMAD.WIDE R30, R0, 0x8, R14 ;  /* 0x00000008001e7825 */ /* 0x010fe200078e020e */
[----:B------:R-:W-:Y:S01]  /*0640*/  CS2R R14, SRZ ;  /* 0x00000000000e7805 */ /* 0x000fe2000001ff00 */
[----:B------:R0:W4:Y:S05]  /*0650*/  @!P0 LDG.E.EL R10, desc[UR4][R16.64] ;  /* 0x00000004100a8981 */ /* 0x00012a000c2e1900 */
[----:B------:R-:W2:Y:S02]  /*0660*/  @!P0 LDG.E.EL.64 R14, desc[UR4][R30.64] ;  /* 0x000000041e0e8981 */ /* 0x000ea4000c2e1b00 */
[----:B--2---:R-:W-:Y:S02]  /*0670*/  LEA R3, P1, R14, UR6, 0x2 ;  /* 0x000000060e037c11 */ /* 0x004fe4000f8210ff */
[----:B------:R-:W-:-:S02]  /*0680*/  SHF.R.U32.HI R24, RZ, 0x1b, R15 ;  /* 0x0000001bff187819 */ /* 0x000fc4000001160f */
[----:B------:R-:W-:Y:S01]  /*0690*/  LEA.HI.X R27, R14, UR7, R15, 0x2, P1 ;  /* 0x000000070e1b7c11 */ /* 0x000fe200088f140f */
[----:B------:R-:W-:Y:S01]  /*06a0*/  ULDC.64 UR6, c[0x0][0x290] ;  /* 0x0000a40000067ab9 */ /* 0x000fe20000000a00 */
[----:B------:R-:W1:Y:S01]  /*06b0*/  LDC.64 R14, c[0x0][0x280] ;  /* 0x0000a000ff0e7b82 */ /* 0x000e620000000a00 */
[----:B------:R-:W-:-:S04]  /*06c0*/  LOP3.LUT R24, R24, 0x10, RZ, 0xc0, !PT ;  /* 0x0000001018187812 */ /* 0x000fc800078ec0ff */
[----:B------:R-:W-:-:S05]  /*06d0*/  IADD3 R24, P1, R24, R3, RZ ;  /* 0x0000000318187210 */ /* 0x000fca0007f3e0ff */
[----:B------:R-:W-:Y:S01]  /*06e0*/  IMAD.X R3, RZ, RZ, R27, P1 ;  /* 0x000000ffff037224 */ /* 0x000fe200008e061b */
[----:B0-----:R-:W-:-:S05]  /*06f0*/  IADD3 R16, P1, R24, R21, RZ ;  /* 0x0000001518107210 */ /* 0x001fca0007f3e0ff */
[----:B------:R-:W-:Y:S01]  /*0700*/  IMAD.X R17, R3, 0x1, R28, P1 ;  /* 0x0000000103117824 */ /* 0x000fe200008e061c */
[----:B------:R-:W-:Y:S01]  /*0710*/  CS2R R28, SRZ ;  /* 0x00000000001c7805 */ /* 0x000fe2000001ff00 */
[----:B-1----:R-:W-:-:S05]  /*0720*/  IMAD.WIDE R14, R23, 0x8, R14 ;  /* 0x00000008170e7825 */ /* 0x002fca00078e020e */
[----:B------:R0:W2:Y:S02]  /*0730*/  @!P0 LDG.E.EL.64 R28, desc[UR4][R14.64] ;  /* 0x000000040e1c8981 */ /* 0x0000a4000c2e1b00 */
[----:B0-----:R-:W0:Y:S01]  /*0740*/  LDC.64 R14, c[0x0][0x288] ;  /* 0x0000a200ff0e7b82 */ /* 0x001e220000000a00 */
[----:B------:R-:W-:-:S05]  /*0750*/  IADD3 R24, P1, R25, R24, RZ ;  /* 0x0000001819187210 */ /* 0x000fca0007f3e0ff */
[----:B------:R-:W-:Y:S01]  /*0760*/  IMAD.X R25, R26, 0x1, R3, P1 ;  /* 0x000000011a197824 */ /* 0x000fe200008e0603 */
[----:B------:R-:W-:Y:S01]  /*0770*/  CS2R R26, SRZ ;  /* 0x00000000001a7805 */ /* 0x000fe2000001ff00 */
[----:B0-----:R-:W-:Y:S02]  /*0780*/  IMAD.WIDE R30, R0, 0x8, R14 ;  /* 0x00000008001e7825 */ /* 0x001fe400078e020e */
[----:B------:R-:W0:Y:S03]  /*0790*/  LDC.64 R14, c[0x0][0x2a8] ;  /* 0x0000aa00ff0e7b82 */ /* 0x000e260000000a00 */
[----:B------:R-:W3:Y:S01]  /*07a0*/  @!P0 LDG.E.EL.64 R26, desc[UR4][R30.64] ;  /* 0x000000041e1a8981 */ /* 0x000ee2000c2e1b00 */
[----:B------:R-:W-:Y:S01]  /*07b0*/  MOV R21, RZ ;  /* 0x000000ff00157202 */ /* 0x000fe20000000f00 */
[----:B------:R-:W-:-:S05]  /*07c0*/  IMAD.WIDE R16, R22, 0x4, R16 ;  /* 0x0000000416107825 */ /* 0x000fca00078e0210 */
[----:B------:R0:W4:Y:S02]  /*07d0*/  @!P0 LDG.E.EL R21, desc[UR4][R16.64] ;  /* 0x0000000410158981 */ /* 0x000124000c2e1900 */
[----:B0-----:R-:W-:Y:S01]  /*07e0*/  IMAD.WIDE R16, R23, 0x8, R14 ;  /* 0x0000000817107825 */ /* 0x001fe200078e020e */
[----:B------:R-:W-:-:S06]  /*07f0*/  CS2R R14, SRZ ;  /* 0x00000000000e7805 */ /* 0x000fcc000001ff00 */
[----:B------:R3:W4:Y:S01]  /*0800*/  @!P0 LDG.E.EL.64 R14, desc[UR4][R16.64] ;  /* 0x00000004100e8981 */ /* 0x000722000c2e1b00 */
[----:B------:R-:W-:-:S04]  /*0810*/  FADD R23, R9, 9.9999997473787516356e-06 ;  /* 0x3727c5ac09177421 */ /* 0x000fc80000000000 */
[----:B------:R-:W0:Y:S01]  /*0820*/  MUFU.SQRT R32, R23 ;  /* 0x0000001700207308 */ /* 0x000e220000002000 */
[----:B------:R-:W-:Y:S01]  /*0830*/  IMAD.WIDE R24, R22, 0x4, R24 ;  /* 0x0000000416187825 */ /* 0x000fe200078e0218 */
[C---:B0-----:R-:W-:Y:S02]  /*0840*/  FSETP.GT.AND P2, PT, R32.reuse, 8.50705917302346158658e+37, PT ;  /* 0x7e8000002000780b */ /* 0x041fe40003f44000 */
[----:B------:R-:W-:Y:S01]  /*0850*/  FSETP.GEU.AND P1, PT, R32, 1.175494350822287508e-38, PT ;  /* 0x008000002000780b */ /* 0x000fe20003f2e000 */
[----:B------:R-:W-:-:S06]  /*0860*/  IMAD.MOV.U32 R3, RZ, RZ, RZ ;  /* 0x000000ffff037224 */ /* 0x000fcc00078e00ff */
[----:B------:R0:W5:Y:S04]  /*0870*/  @!P0 LDG.E.EL R3, desc[UR4][R24.64] ;  /* 0x0000000418038981 */ /* 0x000168000c2e1900 */
[----:B------:R-:W-:-:S04]  /*0880*/  @P2 FMUL R32, R32, 0.25 ;  /* 0x3e80000020202820 */ /* 0x000fc80000400000 */
[----:B------:R-:W-:Y:S01]  /*0890*/  @!P1 FMUL R32, R32, 16777216 ;  /* 0x4b80000020209820 */ /* 0x000fe20000400000 */
[----:B------:R-:W-:Y:S01]  /*08a0*/  IMAD.SHL.U32 R23, R12, 0x4, RZ ;  /* 0x000000040c177824 */ /* 0x000fe200078e00ff */
[----:B--2---:R-:W-:-:S04]  /*08b0*/  SHF.R.U32.HI R9, RZ, 0x1e, R29 ;  /* 0x0000001eff097819 */ /* 0x004fc8000001161d */
[----:B------:R-:W-:-:S04]  /*08c0*/  LOP3.LUT R9, R9, 0x2, RZ, 0xc0, !PT ;  /* 0x0000000209097812 */ /* 0x000fc800078ec0ff */
[----:B------:R-:W-:-:S05]  /*08d0*/  IADD3 R22, P3, R28, R9, RZ ;  /* 0x000000091c167210 */ /* 0x000fca0007f7e0ff */
[----:B------:R-:W-:-:S05]  /*08e0*/  IMAD.X R9, RZ, RZ, R29, P3 ;  /* 0x000000ffff097224 */ /* 0x000fca00018e061d */
[C---:B------:R-:W-:Y:S02]  /*08f0*/  SHF.L.U64.HI R9, R22.reuse, 0x3, R9 ;  /* 0x0000000316097819 */ /* 0x040fe40000010209 */
[----:B------:R-:W-:Y:S02]  /*0900*/  SHF.L.U32 R22, R22, 0x3, RZ ;  /* 0x0000000316167819 */ /* 0x000fe400000006ff */
[C---:B---3--:R-:W-:Y:S02]  /*0910*/  LEA R16, P3, R26.reuse, UR6, 0x2 ;  /* 0x000000061a107c11 */ /* 0x048fe4000f8610ff */
[--C-:B0-----:R-:W-:Y:S02]  /*0920*/  SHF.R.U32.HI R25, RZ, 0x1c, R27.reuse ;  /* 0x0000001cff197819 */ /* 0x101fe4000001161b */
[----:B------:R-:W-:Y:S01]  /*0930*/  LEA.HI.X R24, R26, UR7, R27, 0x2, P3 ;  /* 0x000000071a187c11 */ /* 0x000fe200098f141b */
[----:B------:R-:W-:Y:S01]  /*0940*/  IMAD.MOV.U32 R27, RZ, RZ, 0x3e800000 ;  /* 0x3e800000ff1b7424 */ /* 0x000fe200078e00ff */
[----:B------:R-:W0:Y:S01]  /*0950*/  MUFU.RCP R26, R32 ;  /* 0x00000020001a7308 */ /* 0x000e220000001000 */
[----:B------:R-:W-:-:S03]  /*0960*/  LOP3.LUT R25, R25, 0x8, RZ, 0xc0, !PT ;  /* 0x0000000819197812 */ /* 0x000fc600078ec0ff */
[----:B------:R-:W-:Y:S02]  /*0970*/  FSEL R27, R27, 1, P2 ;  /* 0x3f8000001b1b7808 */ /* 0x000fe40001000000 */
[----:B------:R-:W-:-:S03]  /*0980*/  IADD3 R25, P3, R25, R16, RZ ;  /* 0x0000001019197210 */ /* 0x000fc60007f7e0ff */
[----:B------:R-:W-:Y:S01]  /*0990*/  @!P1 FMUL R27, R27, 16777216 ;  /* 0x4b8000001b1b9820 */ /* 0x000fe20000400000 */
[----:B------:R-:W-:Y:S01]  /*09a0*/  IADD3 R16, P2, R22, R25, RZ ;  /* 0x0000001916107210 */ /* 0x000fe20007f5e0ff */
[----:B------:R-:W-:-:S04]  /*09b0*/  IMAD.X R24, RZ, RZ, R24, P3 ;  /* 0x000000ffff187224 */ /* 0x000fc800018e0618 */
[----:B------:R-:W-:Y:S02]  /*09c0*/  IMAD.X R17, R9, 0x1, R24, P2 ;  /* 0x0000000109117824 */ /* 0x000fe400010e0618 */
[----:B0-----:R-:W-:Y:S01]  /*09d0*/  FMUL R12, R26, R27 ;  /* 0x0000001b1a0c7220 */ /* 0x001fe20000400000 */
[----:B------:R-:W-:Y:S02]  /*09e0*/  IMAD.MOV.U32 R26, RZ, RZ, RZ ;  /* 0x000000ffff1a7224 */ /* 0x000fe400078e00ff */
[----:B------:R-:W-:Y:S01]  /*09f0*/  IMAD.WIDE R16, R23, 0x4, R16 ;  /* 0x0000000417107825 */ /* 0x000fe200078e0210 */
[----:B----4-:R-:W-:-:S04]  /*0a00*/  SHF.R.U32.HI R27, RZ, 0x1e, R15 ;  /* 0x0000001eff1b7819 */ /* 0x010fc8000001160f */
[----:B------:R0:W2:Y:S01]  /*0a10*/  @!P0 LDG.E.EL R26, desc[UR4][R16.64] ;  /* 0x00000004101a8981 */ /* 0x0000a2000c2e1900 */
[----:B------:R-:W-:-:S04]  /*0a20*/  LOP3.LUT R27, R27, 0x2, RZ, 0xc0, !PT ;  /* 0x000000021b1b7812 */ /* 0x000fc800078ec0ff */
[----:B------:R-:W-:Y:S01]  /*0a30*/  IADD3 R27, P1, R14, R27, RZ ;  /* 0x0000001b0e1b7210 */ /* 0x000fe20007f3e0ff */
[----:B0-----:R-:W0:Y:S03]  /*0a40*/  LDC.64 R16, c[0x0][0x298] ;  /* 0x0000a600ff107b82 */ /* 0x001e260000000a00 */
[----:B------:R-:W-:Y:S01]  /*0a50*/  IADD3.X R14, RZ, R15, RZ, P1, !PT ;  /* 0x0000000fff0e7210 */ /* 0x000fe20000ffe4ff */
[----:B------:R-:W-:-:S03]  /*0a60*/  IMAD.SHL.U32 R28, R27, 0x8, RZ ;  /* 0x000000081b1c7824 */ /* 0x000fc600078e00ff */
[----:B------:R-:W-:Y:S02]  /*0a70*/  SHF.L.U64.HI R27, R27, 0x3, R14 ;  /* 0x000000031b1b7819 */ /* 0x000fe4000001020e */
[----:B------:R-:W-:-:S05]  /*0a80*/  IADD3 R14, P1, R28, R25, RZ ;  /* 0x000000191c0e7210 */ /* 0x000fca0007f3e0ff */
[----:B------:R-:W-:Y:S02]  /*0a90*/  IMAD.X R15, R27, 0x1, R24, P1 ;  /* 0x000000011b0f7824 */ /* 0x000fe400008e0618 */
[----:B------:R-:W-:Y:S02]  /*0aa0*/  IMAD.MOV.U32 R24, RZ, RZ, RZ ;  /* 0x000000ffff187224 */ /* 0x000fe400078e00ff */
[----:B------:R-:W-:-:S05]  /*0ab0*/  IMAD.WIDE R14, R23, 0x4, R14 ;  /* 0x00000004170e7825 */ /* 0x000fca00078e020e */
[----:B------:R0:W3:Y:S02]  /*0ac0*/  @!P0 LDG.E.EL R24, desc[UR4][R14.64] ;  /* 0x000000040e188981 */ /* 0x0000e4000c2e1900 */
[----:B0-----:R-:W-:Y:S01]  /*0ad0*/  IMAD.WIDE R14, R0, 0x8, R16 ;  /* 0x00000008000e7825 */ /* 0x001fe200078e0210 */
[----:B------:R-:W-:-:S06]  /*0ae0*/  CS2R R16, SRZ ;  /* 0x0000000000107805 */ /* 0x000fcc000001ff00 */
[----:B------:R0:W4:Y:S01]  /*0af0*/  @!P0 LDG.E.EL.64 R16, desc[UR4][R14.64] ;  /* 0x000000040e108981 */ /* 0x000122000c2e1b00 */
[----:B------:R-:W-:Y:S01]  /*0b00*/  FADD R5, -R20, R5 ;  /* 0x0000000514057221 */ /* 0x000fe20000000100 */
[----:B------:R-:W-:Y:S01]  /*0b10*/  FADD R21, R21, -R18 ;  /* 0x8000001215157221 */ /* 0x000fe20000000000 */
[----:B-----5:R-:W-:Y:S01]  /*0b20*/  FADD R3, R3, -R10 ;  /* 0x8000000a03037221 */ /* 0x020fe20000000000 */
[----:B0-----:R-:W0:Y:S01]  /*0b30*/  LDC.64 R14, c[0x0][0x210] ;  /* 0x00008400ff0e7b82 */ /* 0x001e220000000a00 */
[--C-:B----4-:R-:W-:Y:S02]  /*0b40*/  SHF.R.U32.HI R0, RZ, 0x1c, R17.reuse ;  /* 0x0000001cff007819 */ /* 0x110fe40000011611 */
[----:B------:R-:W-:Y:S02]  /*0b50*/  LEA R25, P1, R16, UR6, 0x2 ;  /* 0x0000000610197c11 */ /* 0x000fe4000f8210ff */
[----:B------:R-:W-:Y:S02]  /*0b60*/  LOP3.LUT R0, R0, 0x8, RZ, 0xc0, !PT ;  /* 0x0000000800007812 */ /* 0x000fe400078ec0ff */
[----:B------:R-:W-:-:S02]  /*0b70*/  LEA.HI.X R16, R16, UR7, R17, 0x2, P1 ;  /* 0x0000000710107c11 */ /* 0x000fc400088f1411 */
[----:B------:R-:W-:-:S04]  /*0b80*/  IADD3 R25, P1, R0, R25, RZ ;  /* 0x0000001900197210 */ /* 0x000fc80007f3e0ff */
[----:B------:R-:W-:Y:S01]  /*0b90*/  IADD3 R28, P2, R28, R25, RZ ;  /* 0x000000191c1c7210 */ /* 0x000fe20007f5e0ff */
[----:B------:R-:W-:Y:S01]  /*0ba0*/  IMAD.X R0, RZ, RZ, R16, P1 ;  /* 0x000000ffff007224 */ /* 0x000fe200008e0610 */
[----:B------:R-:W-:-:S03]  /*0bb0*/  IADD3 R16, P1, R25, R22, RZ ;  /* 0x0000001619107210 */ /* 0x000fc60007f3e0ff */
[----:B------:R-:W-:Y:S01]  /*0bc0*/  IMAD.X R29, R27, 0x1, R0, P2 ;  /* 0x000000011b1d7824 */ /* 0x000fe200010e0600 */
[----:B------:R-:W-:Y:S01]  /*0bd0*/  IADD3.X R17, R0, R9, RZ, P1, !PT ;  /* 0x0000000900117210 */ /* 0x000fe20000ffe4ff */
[----:B------:R-:W-:Y:S02]  /*0be0*/  IMAD.MOV.U32 R9, RZ, RZ, RZ ;  /* 0x000000ffff097224 */ /* 0x000fe400078e00ff */
[----:B------:R-:W-:-:S04]  /*0bf0*/  IMAD.WIDE R28, R23, 0x4, R28 ;  /* 0x00000004171c7825 */ /* 0x000fc800078e021c */
[----:B------:R-:W-:Y:S01]  /*0c00*/  IMAD.WIDE R16, R23, 0x4, R16 ;  /* 0x0000000417107825 */ /* 0x000fe200078e0210 */
[----:B------:R-:W3:Y:S03]  /*0c10*/  @!P0 LDG.E.EL R9, desc[UR4][R28.64] ;  /* 0x000000041c098981 */ /* 0x000ee6000c2e1900 */
[----:B------:R-:W-:-:S06]  /*0c20*/  IMAD.MOV.U32 R23, RZ, RZ, RZ ;  /* 0x000000ffff177224 */ /* 0x000fcc00078e00ff */
[----:B------:R-:W2:Y:S01]  /*0c30*/  @!P0 LDG.E.EL R23, desc[UR4][R16.64] ;  /* 0x0000000410178981 */ /* 0x000ea2000c2e1900 */
[----:B------:R-:W-:Y:S01]  /*0c40*/  FMUL R5, R5, R12 ;  /* 0x0000000c05057220 */ /* 0x000fe20000400000 */
[-C--:B------:R-:W-:Y:S01]  /*0c50*/  FFMA R21, R21, R19.reuse, R18 ;  /* 0x0000001315157223 */ /* 0x080fe20000000012 */
[----:B------:R-:W-:Y:S02]  /*0c60*/  FFMA R10, R3, R19, R10 ;  /* 0x00000013030a7223 */ /* 0x000fe4000000000a */
[----:B------:R-:W-:Y:S02]  /*0c70*/  FFMA R4, R5, R13, R4 ;  /* 0x0000000d05047223 */ /* 0x000fe40000000004 */
[----:B------:R-:W-:Y:S02]  /*0c80*/  FADD R10, -R21, R10 ;  /* 0x0000000a150a7221 */ /* 0x000fe40000000100 */
[----:B------:R-:W-:Y:S02]  /*0c90*/  FADD R3, R4, R7 ;  /* 0x0000000704037221 */ /* 0x000fe40000000000 */
[----:B------:R-:W-:-:S04]  /*0ca0*/  FFMA R8, R10, R8, R21 ;  /* 0x000000080a087223 */ /* 0x000fc80000000015 */
[----:B------:R-:W-:Y:S01]  /*0cb0*/  FADD R3, R3, R8 ;  /* 0x0000000803037221 */ /* 0x000fe20000000000 */
[----:B0-----:R-:W-:-:S04]  /*0cc0*/  IMAD.WIDE R14, R2, 0x4, R14 ;  /* 0x00000004020e7825 */ /* 0x001fc800078e020e */
[----:B---3--:R-:W-:-:S04]  /*0cd0*/  FADD R9, R9, -R24 ;  /* 0x8000001809097221 */ /* 0x008fc80000000000 */
[----:B------:R-:W-:Y:S01]  /*0ce0*/  FFMA R24, R9, R11, R24 ;  /* 0x0000000b09187223 */ /* 0x000fe20000000018 */
[----:B--2---:R-:W-:-:S04]  /*0cf0*/  FADD R23, R23, -R26 ;  /* 0x8000001a17177221 */ /* 0x004fc80000000000 */
[----:B------:R-:W-:-:S04]  /*0d00*/  FFMA R23, R23, R11, R26 ;  /* 0x0000000b17177223 */ /* 0x000fc8000000001a */
[----:B------:R-:W-:-:S04]  /*0d10*/  FADD R24, -R23, R24 ;  /* 0x0000001817187221 */ /* 0x000fc80000000100 */
[----:B------:R-:W-:-:S04]  /*0d20*/  FFMA R6, R24, R6, R23 ;  /* 0x0000000618067223 */ /* 0x000fc80000000017 */
[----:B------:R-:W-:Y:S01]  /*0d30*/  FADD R0, R6, R3 ;  /* 0x0000000306007221 */ /* 0x000fe20000000000 */
[----:B------:R-:W-:-:S04]  /*0d40*/  FSETP.GEU.AND P1, PT, R3, -R6, PT ;  /* 0x800000060300720b */ /* 0x000fc80003f2e000 */
[----:B------:R-:W-:Y:S01]  /*0d50*/  FSEL R3, R0, RZ, P1 ;  /* 0x000000ff00037208 */ /* 0x000fe20000800000 */
[----:B------:R-:W-:Y:S08]  /*0d60*/  @P0 EXIT ;  /* 0x000000000000094d */ /* 0x000ff00003800000 */
[----:B------:R-:W-:Y:S01]  /*0d70*/  STG.E desc[UR4][R14.64], R3 ;  /* 0x000000030e007986 */ /* 0x000fe2000c101904 */
[----:B------:R-:W-:Y:S05]  /*0d80*/  EXIT ;  /* 0x000000000000794d */ /* 0x000fea0003800000 */
.L_x_0:
[----:B------:R-:W-:-:S00]  /*0d90*/  BRA `(.L_x_0) ;  /* 0xfffffffc00fc7947 */ /* 0x000fc0000383ffff */
[----:B------:R-:W-:-:S00]  /*0da0*/  NOP ;  /* 0x0000000000007918 */ /* 0x000fc00000000000 */
        /* <DEDUP_REMOVED lines=13> */
.L_x_1:


//--------------------- .nv.global.init           --------------------------
	.section	.nv.global.init,"aw",@progbits
.nv.global.init:
	.type		_$_str,@object
	.size		_$_str,(_$_str_$_2 - _$_str)
_$_str:
        /*0000*/ 	.byte	0x5f, 0x5f, 0x43, 0x55, 0x44, 0x41, 0x5f, 0x46, 0x54, 0x5a, 0x00
	.type		_$_str_$_2,@object
	.size		_$_str_$_2,(.L_1 - _$_str_$_2)
_$_str_$_2:
        /*000b*/ 	.byte	0x5f, 0x5f, 0x43, 0x55, 0x44, 0x41, 0x5f, 0x50, 0x52, 0x45, 0x43, 0x5f, 0x53, 0x51, 0x52, 0x54
        /*001b*/ 	.byte	0x00
.L_1:


//--------------------- .nv.constant0.triton_poi_fused__native_batch_norm_legit_no_training__unsafe_index_add_mul_relu_sub_38 --------------------------
	.section	.nv.constant0.triton_poi_fused__native_batch_norm_legit_no_training__unsafe_index_add_mul_relu_sub_38,"a",@progbits
	.sectionflags	@""
	.align	4
.nv.constant0.triton_poi_fused__native_batch_norm_legit_no_training__unsafe_index_add_mul_relu_sub_38:
	.zero		700
